//
// Generated by NVIDIA NVVM Compiler
//
// Compiler Build ID: CL-36424714
// Cuda compilation tools, release 13.0, V13.0.88
// Based on NVVM 20.0.0
//

.version 9.0
.target sm_100
.address_size 64

	// .globl	_Z10body_forceP6float4S0_i

.visible .entry _Z10body_forceP6float4S0_i(
	.param .u64 .ptr .align 1 _Z10body_forceP6float4S0_i_param_0,
	.param .u64 .ptr .align 1 _Z10body_forceP6float4S0_i_param_1,
	.param .u32 _Z10body_forceP6float4S0_i_param_2
)
{
	.reg .pred 	%p<9>;
	.reg .b32 	%r<19>;
	.reg .b32 	%f<181>;
	.reg .b64 	%rd<17>;

	ld.param.u64 	%rd6, [_Z10body_forceP6float4S0_i_param_0];
	ld.param.u64 	%rd5, [_Z10body_forceP6float4S0_i_param_1];
	ld.param.u32 	%r10, [_Z10body_forceP6float4S0_i_param_2];
	cvta.to.global.u64 	%rd1, %rd6;
	mov.u32 	%r11, %ntid.x;
	mov.u32 	%r12, %ctaid.x;
	mov.u32 	%r13, %tid.x;
	mad.lo.s32 	%r1, %r11, %r12, %r13;
	setp.ge.s32 	%p1, %r1, %r10;
	@%p1 bra 	$L__BB0_12;
	setp.lt.s32 	%p2, %r10, 1;
	mov.f32 	%f178, 0f00000000;
	mov.f32 	%f179, %f178;
	mov.f32 	%f180, %f178;
	@%p2 bra 	$L__BB0_11;
	mul.wide.s32 	%rd7, %r1, 16;
	add.s64 	%rd8, %rd1, %rd7;
	.pragma "used_bytes_mask 4095";
	ld.global.v4.f32 	{%f1, %f2, %f3, %f40}, [%rd8];
	and.b32  	%r2, %r10, 3;
	setp.lt.u32 	%p3, %r10, 4;
	mov.f32 	%f165, 0f00000000;
	mov.b32 	%r18, 0;
	mov.f32 	%f164, %f165;
	mov.f32 	%f163, %f165;
	@%p3 bra 	$L__BB0_5;
	and.b32  	%r18, %r10, 2147483644;
	neg.s32 	%r16, %r18;
	add.s64 	%rd16, %rd1, 32;
	mov.f32 	%f165, 0f00000000;
$L__BB0_4:
	.pragma "nounroll";
	.pragma "used_bytes_mask 4095";
	ld.global.v4.f32 	{%f42, %f43, %f44, %f45}, [%rd16+-32];
	sub.f32 	%f46, %f42, %f1;
	sub.f32 	%f47, %f43, %f2;
	sub.f32 	%f48, %f44, %f3;
	mul.f32 	%f49, %f47, %f47;
	fma.rn.f32 	%f50, %f46, %f46, %f49;
	fma.rn.f32 	%f51, %f48, %f48, %f50;
	add.f32 	%f52, %f51, 0f3089705F;
	rsqrt.approx.f32 	%f53, %f52;
	mul.f32 	%f54, %f53, %f53;
	mul.f32 	%f55, %f53, %f54;
	fma.rn.f32 	%f56, %f46, %f55, %f163;
	fma.rn.f32 	%f57, %f47, %f55, %f164;
	fma.rn.f32 	%f58, %f48, %f55, %f165;
	.pragma "used_bytes_mask 4095";
	ld.global.v4.f32 	{%f59, %f60, %f61, %f62}, [%rd16+-16];
	sub.f32 	%f63, %f59, %f1;
	sub.f32 	%f64, %f60, %f2;
	sub.f32 	%f65, %f61, %f3;
	mul.f32 	%f66, %f64, %f64;
	fma.rn.f32 	%f67, %f63, %f63, %f66;
	fma.rn.f32 	%f68, %f65, %f65, %f67;
	add.f32 	%f69, %f68, 0f3089705F;
	rsqrt.approx.f32 	%f70, %f69;
	mul.f32 	%f71, %f70, %f70;
	mul.f32 	%f72, %f70, %f71;
	fma.rn.f32 	%f73, %f63, %f72, %f56;
	fma.rn.f32 	%f74, %f64, %f72, %f57;
	fma.rn.f32 	%f75, %f65, %f72, %f58;
	.pragma "used_bytes_mask 4095";
	ld.global.v4.f32 	{%f76, %f77, %f78, %f79}, [%rd16];
	sub.f32 	%f80, %f76, %f1;
	sub.f32 	%f81, %f77, %f2;
	sub.f32 	%f82, %f78, %f3;
	mul.f32 	%f83, %f81, %f81;
	fma.rn.f32 	%f84, %f80, %f80, %f83;
	fma.rn.f32 	%f85, %f82, %f82, %f84;
	add.f32 	%f86, %f85, 0f3089705F;
	rsqrt.approx.f32 	%f87, %f86;
	mul.f32 	%f88, %f87, %f87;
	mul.f32 	%f89, %f87, %f88;
	fma.rn.f32 	%f90, %f80, %f89, %f73;
	fma.rn.f32 	%f91, %f81, %f89, %f74;
	fma.rn.f32 	%f92, %f82, %f89, %f75;
	.pragma "used_bytes_mask 4095";
	ld.global.v4.f32 	{%f93, %f94, %f95, %f96}, [%rd16+16];
	sub.f32 	%f97, %f93, %f1;
	sub.f32 	%f98, %f94, %f2;
	sub.f32 	%f99, %f95, %f3;
	mul.f32 	%f100, %f98, %f98;
	fma.rn.f32 	%f101, %f97, %f97, %f100;
	fma.rn.f32 	%f102, %f99, %f99, %f101;
	add.f32 	%f103, %f102, 0f3089705F;
	rsqrt.approx.f32 	%f104, %f103;
	mul.f32 	%f105, %f104, %f104;
	mul.f32 	%f106, %f104, %f105;
	fma.rn.f32 	%f163, %f97, %f106, %f90;
	fma.rn.f32 	%f164, %f98, %f106, %f91;
	fma.rn.f32 	%f165, %f99, %f106, %f92;
	add.s32 	%r16, %r16, 4;
	add.s64 	%rd16, %rd16, 64;
	setp.ne.s32 	%p4, %r16, 0;
	@%p4 bra 	$L__BB0_4;
$L__BB0_5:
	setp.eq.s32 	%p5, %r2, 0;
	@%p5 bra 	$L__BB0_10;
	setp.eq.s32 	%p6, %r2, 1;
	@%p6 bra 	$L__BB0_8;
	mul.wide.u32 	%rd9, %r18, 16;
	add.s64 	%rd10, %rd1, %rd9;
	.pragma "used_bytes_mask 4095";
	ld.global.v4.f32 	{%f108, %f109, %f110, %f111}, [%rd10];
	sub.f32 	%f112, %f108, %f1;
	sub.f32 	%f113, %f109, %f2;
	sub.f32 	%f114, %f110, %f3;
	mul.f32 	%f115, %f113, %f113;
	fma.rn.f32 	%f116, %f112, %f112, %f115;
	fma.rn.f32 	%f117, %f114, %f114, %f116;
	add.f32 	%f118, %f117, 0f3089705F;
	rsqrt.approx.f32 	%f119, %f118;
	mul.f32 	%f120, %f119, %f119;
	mul.f32 	%f121, %f119, %f120;
	fma.rn.f32 	%f122, %f112, %f121, %f163;
	fma.rn.f32 	%f123, %f113, %f121, %f164;
	fma.rn.f32 	%f124, %f114, %f121, %f165;
	.pragma "used_bytes_mask 4095";
	ld.global.v4.f32 	{%f125, %f126, %f127, %f128}, [%rd10+16];
	sub.f32 	%f129, %f125, %f1;
	sub.f32 	%f130, %f126, %f2;
	sub.f32 	%f131, %f127, %f3;
	mul.f32 	%f132, %f130, %f130;
	fma.rn.f32 	%f133, %f129, %f129, %f132;
	fma.rn.f32 	%f134, %f131, %f131, %f133;
	add.f32 	%f135, %f134, 0f3089705F;
	rsqrt.approx.f32 	%f136, %f135;
	mul.f32 	%f137, %f136, %f136;
	mul.f32 	%f138, %f136, %f137;
	fma.rn.f32 	%f163, %f129, %f138, %f122;
	fma.rn.f32 	%f164, %f130, %f138, %f123;
	fma.rn.f32 	%f165, %f131, %f138, %f124;
	add.s32 	%r18, %r18, 2;
$L__BB0_8:
	and.b32  	%r15, %r10, 1;
	setp.eq.b32 	%p7, %r15, 1;
	not.pred 	%p8, %p7;
	@%p8 bra 	$L__BB0_10;
	mul.wide.u32 	%rd11, %r18, 16;
	add.s64 	%rd12, %rd1, %rd11;
	.pragma "used_bytes_mask 4095";
	ld.global.v4.f32 	{%f139, %f140, %f141, %f142}, [%rd12];
	sub.f32 	%f143, %f139, %f1;
	sub.f32 	%f144, %f140, %f2;
	sub.f32 	%f145, %f141, %f3;
	mul.f32 	%f146, %f144, %f144;
	fma.rn.f32 	%f147, %f143, %f143, %f146;
	fma.rn.f32 	%f148, %f145, %f145, %f147;
	add.f32 	%f149, %f148, 0f3089705F;
	rsqrt.approx.f32 	%f150, %f149;
	mul.f32 	%f151, %f150, %f150;
	mul.f32 	%f152, %f150, %f151;
	fma.rn.f32 	%f163, %f143, %f152, %f163;
	fma.rn.f32 	%f164, %f144, %f152, %f164;
	fma.rn.f32 	%f165, %f145, %f152, %f165;
$L__BB0_10:
	mul.f32 	%f178, %f163, 0f3A83126F;
	mul.f32 	%f179, %f164, 0f3A83126F;
	mul.f32 	%f180, %f165, 0f3A83126F;
$L__BB0_11:
	cvta.to.global.u64 	%rd13, %rd5;
	mul.wide.s32 	%rd14, %r1, 16;
	add.s64 	%rd15, %rd13, %rd14;
	.pragma "used_bytes_mask 4095";
	ld.global.v4.f32 	{%f153, %f154, %f155, %f156}, [%rd15];
	add.f32 	%f157, %f178, %f153;
	add.f32 	%f158, %f179, %f154;
	st.global.v2.f32 	[%rd15], {%f157, %f158};
	add.f32 	%f159, %f180, %f155;
	st.global.f32 	[%rd15+8], %f159;
$L__BB0_12:
	ret;

}


// ===== COMPILED SASS (sm_100) =====

	.target	sm_100

	.elftype	@"ET_EXEC"


//--------------------- .note.nv.tkinfo           --------------------------
	.section	.note.nv.tkinfo,"",@"SHT_NOTE"
	.sectionflags	@"SHF_NOTE_NV_TKINFO"
	.tkinfo
        /*0018*/ 	.word	0x00000002
        /*0030*/ 	.string	""
        /*0030*/ 	.string	"ptxas"
        /*0030*/ 	.string	"Cuda compilation tools, release 13.0, V13.0.88"
        /*0030*/ 	.string	"Build cuda_13.0.r13.0/compiler.36424714_0"
        /*0030*/ 	.string	"-arch sm_100 -m 64 "



//--------------------- .note.nv.cuinfo           --------------------------
	.section	.note.nv.cuinfo,"",@"SHT_NOTE"
	.sectionflags	@"SHF_NOTE_NV_CUINFO"
        /*0018*/ 	.short	0x0002
        /*001a*/ 	.short	0x0064
        /*001c*/ 	.short	0x0082
	.zero		2


//--------------------- .nv.info                  --------------------------
	.section	.nv.info,"",@"SHT_CUDA_INFO"
	.align	4


	//----- nvinfo : EIATTR_REGCOUNT
	.align		4
        /*0000*/ 	.byte	0x04, 0x2f
        /*0002*/ 	.short	(.L_1 - .L_0)
	.align		4
.L_0:
        /*0004*/ 	.word	index@(_Z10body_forceP6float4S0_i)
        /*0008*/ 	.word	0x00000020


	//----- nvinfo : EIATTR_FRAME_SIZE
	.align		4
.L_1:
        /*000c*/ 	.byte	0x04, 0x11
        /*000e*/ 	.short	(.L_3 - .L_2)
	.align		4
.L_2:
        /*0010*/ 	.word	index@(_Z10body_forceP6float4S0_i)
        /*0014*/ 	.word	0x00000000


	//----- nvinfo : EIATTR_MIN_STACK_SIZE
	.align		4
.L_3:
        /*0018*/ 	.byte	0x04, 0x12
        /*001a*/ 	.short	(.L_5 - .L_4)
	.align		4
.L_4:
        /*001c*/ 	.word	index@(_Z10body_forceP6float4S0_i)
        /*0020*/ 	.word	0x00000000
.L_5:


//--------------------- .nv.compat                --------------------------
	.section	.nv.compat,"",@"SHT_CUDA_COMPAT_INFO"
	.align	4
        /*0000*/ 	.byte	0x02, 0x09, 0x00, 0x00, 0x02, 0x02, 0x01, 0x00, 0x02, 0x05, 0x05, 0x00, 0x03, 0x07, 0x01, 0x01
        /*0010*/ 	.byte	0x02, 0x03, 0x00, 0x00, 0x02, 0x06, 0x01, 0x00, 0x04, 0x0b, 0x08, 0x00, 0x01, 0x00, 0x00, 0x00
        /*0020*/ 	.byte	0x00, 0x00, 0x00, 0x00


//--------------------- .nv.info._Z10body_forceP6float4S0_i --------------------------
	.section	.nv.info._Z10body_forceP6float4S0_i,"",@"SHT_CUDA_INFO"
	.sectionflags	@""
	.align	4


	//----- nvinfo : EIATTR_CUDA_API_VERSION
	.align		4
        /*0000*/ 	.byte	0x04, 0x37
        /*0002*/ 	.short	(.L_7 - .L_6)
.L_6:
        /*0004*/ 	.word	0x00000082


	//----- nvinfo : EIATTR_KPARAM_INFO
	.align		4
.L_7:
        /*0008*/ 	.byte	0x04, 0x17
        /*000a*/ 	.short	(.L_9 - .L_8)
.L_8:
        /*000c*/ 	.word	0x00000000
        /*0010*/ 	.short	0x0002
        /*0012*/ 	.short	0x0010
        /*0014*/ 	.byte	0x00, 0xf0, 0x11, 0x00


	//----- nvinfo : EIATTR_KPARAM_INFO
	.align		4
.L_9:
        /*0018*/ 	.byte	0x04, 0x17
        /*001a*/ 	.short	(.L_11 - .L_10)
.L_10:
        /*001c*/ 	.word	0x00000000
        /*0020*/ 	.short	0x0001
        /*0022*/ 	.short	0x0008
        /*0024*/ 	.byte	0x00, 0xf5, 0x21, 0x00


	//----- nvinfo : EIATTR_KPARAM_INFO
	.align		4
.L_11:
        /*0028*/ 	.byte	0x04, 0x17
        /*002a*/ 	.short	(.L_13 - .L_12)
.L_12:
        /*002c*/ 	.word	0x00000000
        /*0030*/ 	.short	0x0000
        /*0032*/ 	.short	0x0000
        /*0034*/ 	.byte	0x00, 0xf5, 0x21, 0x00


	//----- nvinfo : EIATTR_SPARSE_MMA_MASK
	.align		4
.L_13:
        /*0038*/ 	.byte	0x03, 0x50
        /*003a*/ 	.short	0x0000


	//----- nvinfo : EIATTR_MAXREG_COUNT
	.align		4
        /*003c*/ 	.byte	0x03, 0x1b
        /*003e*/ 	.short	0x00ff


	//----- nvinfo : EIATTR_MERCURY_ISA_VERSION
	.align		4
        /*0040*/ 	.byte	0x03, 0x5f
        /*0042*/ 	.short	0x0101


	//----- nvinfo : EIATTR_UNUSED_LOAD_BYTE_OFFSET
	.align		4
        /*0044*/ 	.byte	0x04, 0x44
        /*0046*/ 	.short	(.L_15 - .L_14)


	//   ....[0]....
.L_14:
        /*0048*/ 	.word	0x000000f0
        /*004c*/ 	.word	0x00000fff


	//   ....[1]....
        /*0050*/ 	.word	0x000001f0
        /*0054*/ 	.word	0x00000fff


	//   ....[2]....
        /*0058*/ 	.word	0x00000200
        /*005c*/ 	.word	0x00000fff


	//   ....[3]....
        /*0060*/ 	.word	0x00000280
        /*0064*/ 	.word	0x00000fff


	//   ....[4]....
        /*0068*/ 	.word	0x000002f0
        /*006c*/ 	.word	0x00000fff


	//   ....[5]....
        /*0070*/ 	.word	0x000006e0
        /*0074*/ 	.word	0x00000fff


	//   ....[6]....
        /*0078*/ 	.word	0x000006f0
        /*007c*/ 	.word	0x00000fff


	//   ....[7]....
        /*0080*/ 	.word	0x00000930
        /*0084*/ 	.word	0x00000fff


	//   ....[8]....
        /*0088*/ 	.word	0x00000a90
        /*008c*/ 	.word	0x00000fff


	//----- nvinfo : EIATTR_VRC_CTA_INIT_COUNT
	.align		4
.L_15:
        /*0090*/ 	.byte	0x02, 0x4a
	.zero		1
	.zero		1


	//----- nvinfo : EIATTR_EXIT_INSTR_OFFSETS
	.align		4
        /*0094*/ 	.byte	0x04, 0x1c
        /*0096*/ 	.short	(.L_17 - .L_16)


	//   ....[0]....
.L_16:
        /*0098*/ 	.word	0x00000070


	//   ....[1]....
        /*009c*/ 	.word	0x00000af0


	//----- nvinfo : EIATTR_CBANK_PARAM_SIZE
	.align		4
.L_17:
        /*00a0*/ 	.byte	0x03, 0x19
        /*00a2*/ 	.short	0x0014


	//----- nvinfo : EIATTR_PARAM_CBANK
	.align		4
        /*00a4*/ 	.byte	0x04, 0x0a
        /*00a6*/ 	.short	(.L_19 - .L_18)
	.align		4
.L_18:
        /*00a8*/ 	.word	index@(.nv.constant0._Z10body_forceP6float4S0_i)
        /*00ac*/ 	.short	0x0380
        /*00ae*/ 	.short	0x0014


	//----- nvinfo : EIATTR_SW_WAR
	.align		4
.L_19:
        /*00b0*/ 	.byte	0x04, 0x36
        /*00b2*/ 	.short	(.L_21 - .L_20)
.L_20:
        /*00b4*/ 	.word	0x00000008
.L_21:


//--------------------- .nv.callgraph             --------------------------
	.section	.nv.callgraph,"",@"SHT_CUDA_CALLGRAPH"
	.align	4
	.sectionentsize	8
	.align		4
        /*0000*/ 	.word	0x00000000
	.align		4
        /*0004*/ 	.word	0xffffffff
	.align		4
        /*0008*/ 	.word	0x00000000
	.align		4
        /*000c*/ 	.word	0xfffffffe
	.align		4
        /*0010*/ 	.word	0x00000000
	.align		4
        /*0014*/ 	.word	0xfffffffd
	.align		4
        /*0018*/ 	.word	0x00000000
	.align		4
        /*001c*/ 	.word	0xfffffffc


//--------------------- .text._Z10body_forceP6float4S0_i --------------------------
	.section	.text._Z10body_forceP6float4S0_i,"ax",@progbits
	.align	128
        .global         _Z10body_forceP6float4S0_i
        .type           _Z10body_forceP6float4S0_i,@function
        .size           _Z10body_forceP6float4S0_i,(.L_x_6 - _Z10body_forceP6float4S0_i)
        .other          _Z10body_forceP6float4S0_i,@"STO_CUDA_ENTRY STV_DEFAULT"
_Z10body_forceP6float4S0_i:
.text._Z10body_forceP6float4S0_i:
[----:B------:R-:W-:Y:S01]  /*0000*/  LDC R1, c[0x0][0x37c] ;  /* 0x0000df00ff017b82 */ /* 0x000fe20000000800 */
[----:B------:R-:W0:Y:S01]  /*0010*/  S2R R0, SR_CTAID.X ;  /* 0x0000000000007919 */ /* 0x000e220000002500 */
[----:B------:R-:W0:Y:S01]  /*0020*/  LDCU UR4, c[0x0][0x360] ;  /* 0x00006c00ff0477ac */ /* 0x000e220008000800 */
[----:B------:R-:W0:Y:S01]  /*0030*/  S2R R3, SR_TID.X ;  /* 0x0000000000037919 */ /* 0x000e220000002100 */
[----:B------:R-:W1:Y:S01]  /*0040*/  LDCU UR9, c[0x0][0x390] ;  /* 0x00007200ff0977ac */ /* 0x000e620008000800 */
[----:B0-----:R-:W-:-:S05]  /*0050*/  IMAD R0, R0, UR4, R3 ;  /* 0x0000000400007c24 */ /* 0x001fca000f8e0203 */
[----:B-1----:R-:W-:-:S13]  /*0060*/  ISETP.GE.AND P0, PT, R0, UR9, PT ;  /* 0x0000000900007c0c */ /* 0x002fda000bf06270 */
[----:B------:R-:W-:Y:S05]  /*0070*/  @P0 EXIT ;  /* 0x000000000000094d */ /* 0x000fea0003800000 */
[----:B------:R-:W-:Y:S01]  /*0080*/  UISETP.GE.AND UP0, UPT, UR9, 0x1, UPT ;  /* 0x000000010900788c */ /* 0x000fe2000bf06270 */
[----:B------:R-:W-:Y:S01]  /*0090*/  HFMA2 R5, -RZ, RZ, 0, 0 ;  /* 0x00000000ff057431 */ /* 0x000fe200000001ff */
[----:B------:R-:W-:Y:S01]  /*00a0*/  CS2R R20, SRZ ;  /* 0x0000000000147805 */ /* 0x000fe2000001ff00 */
[----:B------:R-:W0:Y:S06]  /*00b0*/  LDCU.64 UR10, c[0x0][0x358] ;  /* 0x00006b00ff0a77ac */ /* 0x000e2c0008000a00 */
[----:B------:R-:W-:Y:S05]  /*00c0*/  BRA.U !UP0, `(.L_x_0) ;  /* 0x0000000908687547 */ /* 0x000fea000b800000 */
[----:B------:R-:W1:Y:S02]  /*00d0*/  LDC.64 R22, c[0x0][0x380] ;  /* 0x0000e000ff167b82 */ /* 0x000e640000000a00 */
[----:B-1----:R-:W-:-:S06]  /*00e0*/  IMAD.WIDE R4, R0, 0x10, R22 ;  /* 0x0000001000047825 */ /* 0x002fcc00078e0216 */
[----:B0-----:R-:W5:Y:S01]  /*00f0*/  LDG.E.128 R4, desc[UR10][R4.64] ;  /* 0x0000000a04047981 */ /* 0x001f62000c1e1d00 */
[----:B------:R-:W-:Y:S01]  /*0100*/  UISETP.GE.U32.AND UP1, UPT, UR9, 0x4, UPT ;  /* 0x000000040900788c */ /* 0x000fe2000bf26070 */
[----:B------:R-:W-:Y:S01]  /*0110*/  CS2R R20, SRZ ;  /* 0x0000000000147805 */ /* 0x000fe2000001ff00 */
[----:B------:R-:W-:Y:S01]  /*0120*/  ULOP3.LUT UR6, UR9, 0x3, URZ, 0xc0, !UPT ;  /* 0x0000000309067892 */ /* 0x000fe2000f8ec0ff */
[----:B------:R-:W-:-:S03]  /*0130*/  CS2R R2, SRZ ;  /* 0x0000000000027805 */ /* 0x000fc6000001ff00 */
[----:B------:R-:W-:-:S03]  /*0140*/  UISETP.NE.AND UP0, UPT, UR6, URZ, UPT ;  /* 0x000000ff0600728c */ /* 0x000fc6000bf05270 */
[----:B------:R-:W-:Y:S08]  /*0150*/  BRA.U !UP1, `(.L_x_1) ;  /* 0x0000000509487547 */ /* 0x000ff0000b800000 */
[----:B------:R-:W0:Y:S01]  /*0160*/  LDCU.64 UR4, c[0x0][0x380] ;  /* 0x00007000ff0477ac */ /* 0x000e220008000a00 */
[----:B------:R-:W-:Y:S01]  /*0170*/  MOV R21, RZ ;  /* 0x000000ff00157202 */ /* 0x000fe20000000f00 */
[----:B------:R-:W-:-:S04]  /*0180*/  ULOP3.LUT UR7, UR9, 0x7ffffffc, URZ, 0xc0, !UPT ;  /* 0x7ffffffc09077892 */ /* 0x000fc8000f8ec0ff */
[----:B------:R-:W-:Y:S02]  /*0190*/  UIADD3 UR8, UPT, UPT, -UR7, URZ, URZ ;  /* 0x000000ff07087290 */ /* 0x000fe4000fffe1ff */
[----:B------:R-:W-:Y:S01]  /*01a0*/  MOV R2, UR7 ;  /* 0x0000000700027c02 */ /* 0x000fe20008000f00 */
[----:B0-----:R-:W-:-:S04]  /*01b0*/  UIADD3 UR4, UP1, UPT, UR4, 0x20, URZ ;  /* 0x0000002004047890 */ /* 0x001fc8000ff3e0ff */
[----:B------:R-:W-:Y:S02]  /*01c0*/  UIADD3.X UR5, UPT, UPT, URZ, UR5, URZ, UP1, !UPT ;  /* 0x00000005ff057290 */ /* 0x000fe40008ffe4ff */
[----:B------:R-:W-:-:S04]  /*01d0*/  MOV R24, UR4 ;  /* 0x0000000400187c02 */ /* 0x000fc80008000f00 */
[----:B------:R-:W-:-:S07]  /*01e0*/  MOV R25, UR5 ;  /* 0x0000000500197c02 */ /* 0x000fce0008000f00 */
.L_x_2:
[----:B------:R-:W2:Y:S04]  /*01f0*/  LDG.E.128 R8, desc[UR10][R24.64+-0x20] ;  /* 0xffffe00a18087981 */ /* 0x000ea8000c1e1d00 */
[----:B------:R-:W3:Y:S01]  /*0200*/  LDG.E.128 R12, desc[UR10][R24.64] ;  /* 0x0000000a180c7981 */ /* 0x000ee2000c1e1d00 */
[----:B--2--5:R-:W-:Y:S01]  /*0210*/  FADD R7, -R5, R9 ;  /* 0x0000000905077221 */ /* 0x024fe20000000100 */
[----:B------:R-:W-:Y:S01]  /*0220*/  FADD R27, -R4, R8 ;  /* 0x00000008041b7221 */ /* 0x000fe20000000100 */
[----:B------:R-:W-:Y:S02]  /*0230*/  FADD R26, -R6, R10 ;  /* 0x0000000a061a7221 */ /* 0x000fe40000000100 */
[----:B------:R-:W-:-:S04]  /*0240*/  FMUL R8, R7, R7 ;  /* 0x0000000707087220 */ /* 0x000fc80000400000 */
[----:B------:R-:W-:-:S04]  /*0250*/  FFMA R9, R27, R27, R8 ;  /* 0x0000001b1b097223 */ /* 0x000fc80000000008 */
[----:B------:R-:W-:-:S04]  /*0260*/  FFMA R9, R26, R26, R9 ;  /* 0x0000001a1a097223 */ /* 0x000fc80000000009 */
[----:B------:R-:W-:Y:S02]  /*0270*/  FADD R29, R9, 9.9999997171806853657e-10 ;  /* 0x3089705f091d7421 */ /* 0x000fe40000000000 */
[----:B------:R-:W2:Y:S03]  /*0280*/  LDG.E.128 R8, desc[UR10][R24.64+-0x10] ;  /* 0xfffff00a18087981 */ /* 0x000ea6000c1e1d00 */
[----:B------:R-:W-:-:S13]  /*0290*/  FSETP.GEU.AND P0, PT, |R29|, 1.175494350822287508e-38, PT ;  /* 0x008000001d00780b */ /* 0x000fda0003f0e200 */
[----:B------:R-:W-:-:S04]  /*02a0*/  @!P0 FMUL R29, R29, 16777216 ;  /* 0x4b8000001d1d8820 */ /* 0x000fc80000400000 */
[----:B------:R-:W0:Y:S02]  /*02b0*/  MUFU.RSQ R28, R29 ;  /* 0x0000001d001c7308 */ /* 0x000e240000001400 */
[----:B0-----:R-:W-:-:S04]  /*02c0*/  @!P0 FMUL R28, R28, 4096 ;  /* 0x458000001c1c8820 */ /* 0x001fc80000400000 */
[----:B------:R-:W-:-:S04]  /*02d0*/  FMUL R17, R28, R28 ;  /* 0x0000001c1c117220 */ /* 0x000fc80000400000 */
[----:B------:R-:W-:Y:S02]  /*02e0*/  FMUL R28, R28, R17 ;  /* 0x000000111c1c7220 */ /* 0x000fe40000400000 */
[----:B------:R-:W4:Y:S02]  /*02f0*/  LDG.E.128 R16, desc[UR10][R24.64+0x10] ;  /* 0x0000100a18107981 */ /* 0x000f24000c1e1d00 */
[-C--:B------:R-:W-:Y:S01]  /*0300*/  FFMA R20, R7, R28.reuse, R20 ;  /* 0x0000001c07147223 */ /* 0x080fe20000000014 */
[----:B---3--:R-:W-:Y:S01]  /*0310*/  FADD R13, -R5, R13 ;  /* 0x0000000d050d7221 */ /* 0x008fe20000000100 */
[----:B------:R-:W-:Y:S01]  /*0320*/  FADD R12, -R4, R12 ;  /* 0x0000000c040c7221 */ /* 0x000fe20000000100 */
[----:B------:R-:W-:Y:S01]  /*0330*/  FADD R14, -R6, R14 ;  /* 0x0000000e060e7221 */ /* 0x000fe20000000100 */
[-C--:B------:R-:W-:Y:S01]  /*0340*/  FFMA R3, R27, R28.reuse, R3 ;  /* 0x0000001c1b037223 */ /* 0x080fe20000000003 */
[----:B------:R-:W-:Y:S01]  /*0350*/  FFMA R21, R26, R28, R21 ;  /* 0x0000001c1a157223 */ /* 0x000fe20000000015 */
[----:B------:R-:W-:-:S04]  /*0360*/  UIADD3 UR8, UPT, UPT, UR8, 0x4, URZ ;  /* 0x0000000408087890 */ /* 0x000fc8000fffe0ff */
[----:B------:R-:W-:Y:S01]  /*0370*/  UISETP.NE.AND UP1, UPT, UR8, URZ, UPT ;  /* 0x000000ff0800728c */ /* 0x000fe2000bf25270 */
[----:B--2---:R-:W-:Y:S01]  /*0380*/  FADD R9, -R5, R9 ;  /* 0x0000000905097221 */ /* 0x004fe20000000100 */
[----:B------:R-:W-:-:S03]  /*0390*/  FADD R8, -R4, R8 ;  /* 0x0000000804087221 */ /* 0x000fc60000000100 */
[----:B------:R-:W-:Y:S01]  /*03a0*/  FMUL R7, R9, R9 ;  /* 0x0000000909077220 */ /* 0x000fe20000400000 */
[----:B------:R-:W-:-:S03]  /*03b0*/  FADD R10, -R6, R10 ;  /* 0x0000000a060a7221 */ /* 0x000fc60000000100 */
[----:B------:R-:W-:Y:S01]  /*03c0*/  FFMA R7, R8, R8, R7 ;  /* 0x0000000808077223 */ /* 0x000fe20000000007 */
[----:B------:R-:W-:-:S03]  /*03d0*/  FMUL R11, R13, R13 ;  /* 0x0000000d0d0b7220 */ /* 0x000fc60000400000 */
[----:B------:R-:W-:Y:S01]  /*03e0*/  FFMA R7, R10, R10, R7 ;  /* 0x0000000a0a077223 */ /* 0x000fe20000000007 */
[----:B------:R-:W-:-:S03]  /*03f0*/  FFMA R11, R12, R12, R11 ;  /* 0x0000000c0c0b7223 */ /* 0x000fc6000000000b */
[----:B------:R-:W-:Y:S01]  /*0400*/  FADD R15, R7, 9.9999997171806853657e-10 ;  /* 0x3089705f070f7421 */ /* 0x000fe20000000000 */
[----:B------:R-:W-:-:S04]  /*0410*/  FFMA R11, R14, R14, R11 ;  /* 0x0000000e0e0b7223 */ /* 0x000fc8000000000b */
[----:B------:R-:W-:Y:S01]  /*0420*/  FADD R27, R11, 9.9999997171806853657e-10 ;  /* 0x3089705f0b1b7421 */ /* 0x000fe20000000000 */
[----:B------:R-:W-:-:S04]  /*0430*/  FSETP.GEU.AND P0, PT, |R15|, 1.175494350822287508e-38, PT ;  /* 0x008000000f00780b */ /* 0x000fc80003f0e200 */
[----:B------:R-:W-:Y:S01]  /*0440*/  FSETP.GEU.AND P1, PT, |R27|, 1.175494350822287508e-38, PT ;  /* 0x008000001b00780b */ /* 0x000fe20003f2e200 */
[----:B----4-:R-:W-:Y:S01]  /*0450*/  FADD R17, -R5, R17 ;  /* 0x0000001105117221 */ /* 0x010fe20000000100 */
[----:B------:R-:W-:-:S03]  /*0460*/  FADD R16, -R4, R16 ;  /* 0x0000001004107221 */ /* 0x000fc60000000100 */
[----:B------:R-:W-:Y:S01]  /*0470*/  FMUL R7, R17, R17 ;  /* 0x0000001111077220 */ /* 0x000fe20000400000 */
[----:B------:R-:W-:-:S03]  /*0480*/  FADD R18, -R6, R18 ;  /* 0x0000001206127221 */ /* 0x000fc60000000100 */
[----:B------:R-:W-:-:S04]  /*0490*/  FFMA R7, R16, R16, R7 ;  /* 0x0000001010077223 */ /* 0x000fc80000000007 */
[----:B------:R-:W-:-:S04]  /*04a0*/  FFMA R7, R18, R18, R7 ;  /* 0x0000001212077223 */ /* 0x000fc80000000007 */
[----:B------:R-:W-:Y:S01]  /*04b0*/  FADD R29, R7, 9.9999997171806853657e-10 ;  /* 0x3089705f071d7421 */ /* 0x000fe20000000000 */
[----:B------:R-:W-:-:S04]  /*04c0*/  @!P0 FMUL R15, R15, 16777216 ;  /* 0x4b8000000f0f8820 */ /* 0x000fc80000400000 */
[----:B------:R-:W-:Y:S01]  /*04d0*/  FSETP.GEU.AND P2, PT, |R29|, 1.175494350822287508e-38, PT ;  /* 0x008000001d00780b */ /* 0x000fe20003f4e200 */
[----:B------:R-:W0:Y:S01]  /*04e0*/  MUFU.RSQ R19, R15 ;  /* 0x0000000f00137308 */ /* 0x000e220000001400 */
[----:B------:R-:W-:-:S07]  /*04f0*/  @!P1 FMUL R27, R27, 16777216 ;  /* 0x4b8000001b1b9820 */ /* 0x000fce0000400000 */
[----:B------:R-:W1:Y:S04]  /*0500*/  MUFU.RSQ R7, R27 ;  /* 0x0000001b00077308 */ /* 0x000e680000001400 */
[----:B------:R-:W-:-:S04]  /*0510*/  @!P2 FMUL R29, R29, 16777216 ;  /* 0x4b8000001d1da820 */ /* 0x000fc80000400000 */
[----:B------:R-:W2:Y:S01]  /*0520*/  MUFU.RSQ R11, R29 ;  /* 0x0000001d000b7308 */ /* 0x000ea20000001400 */
[----:B0-----:R-:W-:-:S04]  /*0530*/  @!P0 FMUL R19, R19, 4096 ;  /* 0x4580000013138820 */ /* 0x001fc80000400000 */
[----:B------:R-:W-:Y:S01]  /*0540*/  FMUL R26, R19, R19 ;  /* 0x00000013131a7220 */ /* 0x000fe20000400000 */
[----:B-1----:R-:W-:-:S03]  /*0550*/  @!P1 FMUL R7, R7, 4096 ;  /* 0x4580000007079820 */ /* 0x002fc60000400000 */
[----:B------:R-:W-:Y:S01]  /*0560*/  FMUL R26, R19, R26 ;  /* 0x0000001a131a7220 */ /* 0x000fe20000400000 */
[----:B------:R-:W-:-:S03]  /*0570*/  FMUL R28, R7, R7 ;  /* 0x00000007071c7220 */ /* 0x000fc60000400000 */
[----:B------:R-:W-:Y:S01]  /*0580*/  FFMA R3, R8, R26, R3 ;  /* 0x0000001a08037223 */ /* 0x000fe20000000003 */
[----:B--2---:R-:W-:Y:S01]  /*0590*/  @!P2 FMUL R11, R11, 4096 ;  /* 0x458000000b0ba820 */ /* 0x004fe20000400000 */
[----:B------:R-:W-:Y:S01]  /*05a0*/  FMUL R7, R7, R28 ;  /* 0x0000001c07077220 */ /* 0x000fe20000400000 */
[-C--:B------:R-:W-:Y:S01]  /*05b0*/  FFMA R20, R9, R26.reuse, R20 ;  /* 0x0000001a09147223 */ /* 0x080fe20000000014 */
[----:B------:R-:W-:Y:S01]  /*05c0*/  FFMA R21, R10, R26, R21 ;  /* 0x0000001a0a157223 */ /* 0x000fe20000000015 */
[----:B------:R-:W-:Y:S01]  /*05d0*/  FMUL R8, R11, R11 ;  /* 0x0000000b0b087220 */ /* 0x000fe20000400000 */
[-C--:B------:R-:W-:Y:S01]  /*05e0*/  FFMA R3, R12, R7.reuse, R3 ;  /* 0x000000070c037223 */ /* 0x080fe20000000003 */
[-C--:B------:R-:W-:Y:S01]  /*05f0*/  FFMA R20, R13, R7.reuse, R20 ;  /* 0x000000070d147223 */ /* 0x080fe20000000014 */
[----:B------:R-:W-:Y:S01]  /*0600*/  IADD3 R24, P0, PT, R24, 0x40, RZ ;  /* 0x0000004018187810 */ /* 0x000fe20007f1e0ff */
[----:B------:R-:W-:Y:S01]  /*0610*/  FMUL R8, R11, R8 ;  /* 0x000000080b087220 */ /* 0x000fe20000400000 */
[----:B------:R-:W-:-:S02]  /*0620*/  FFMA R21, R14, R7, R21 ;  /* 0x000000070e157223 */ /* 0x000fc40000000015 */
[----:B------:R-:W-:Y:S01]  /*0630*/  IADD3.X R25, PT, PT, RZ, R25, RZ, P0, !PT ;  /* 0x00000019ff197210 */ /* 0x000fe200007fe4ff */
[-C--:B------:R-:W-:Y:S01]  /*0640*/  FFMA R3, R16, R8.reuse, R3 ;  /* 0x0000000810037223 */ /* 0x080fe20000000003 */
[-C--:B------:R-:W-:Y:S01]  /*0650*/  FFMA R20, R17, R8.reuse, R20 ;  /* 0x0000000811147223 */ /* 0x080fe20000000014 */
[----:B------:R-:W-:Y:S01]  /*0660*/  FFMA R21, R18, R8, R21 ;  /* 0x0000000812157223 */ /* 0x000fe20000000015 */
[----:B------:R-:W-:Y:S06]  /*0670*/  BRA.U UP1, `(.L_x_2) ;  /* 0xfffffff901dc7547 */ /* 0x000fec000b83ffff */
.L_x_1:
[----:B------:R-:W-:Y:S05]  /*0680*/  BRA.U !UP0, `(.L_x_3) ;  /* 0x0000000108ec7547 */ /* 0x000fea000b800000 */
[----:B------:R-:W-:Y:S02]  /*0690*/  UISETP.NE.AND UP0, UPT, UR6, 0x1, UPT ;  /* 0x000000010600788c */ /* 0x000fe4000bf05270 */
[----:B------:R-:W-:-:S04]  /*06a0*/  ULOP3.LUT UR4, UR9, 0x1, URZ, 0xc0, !UPT ;  /* 0x0000000109047892 */ /* 0x000fc8000f8ec0ff */
[----:B------:R-:W-:-:S03]  /*06b0*/  UISETP.NE.U32.AND UP1, UPT, UR4, 0x1, UPT ;  /* 0x000000010400788c */ /* 0x000fc6000bf25070 */
[----:B------:R-:W-:Y:S08]  /*06c0*/  BRA.U !UP0, `(.L_x_4) ;  /* 0x0000000108907547 */ /* 0x000ff0000b800000 */
[----:B------:R-:W-:-:S05]  /*06d0*/  IMAD.WIDE.U32 R16, R2, 0x10, R22 ;  /* 0x0000001002107825 */ /* 0x000fca00078e0016 */
[----:B------:R-:W2:Y:S04]  /*06e0*/  LDG.E.128 R8, desc[UR10][R16.64] ;  /* 0x0000000a10087981 */ /* 0x000ea8000c1e1d00 */
[----:B------:R-:W3:Y:S01]  /*06f0*/  LDG.E.128 R12, desc[UR10][R16.64+0x10] ;  /* 0x0000100a100c7981 */ /* 0x000ee2000c1e1d00 */
[----:B------:R-:W-:Y:S01]  /*0700*/  IADD3 R2, PT, PT, R2, 0x2, RZ ;  /* 0x0000000202027810 */ /* 0x000fe20007ffe0ff */
[C---:B--2--5:R-:W-:Y:S01]  /*0710*/  FADD R9, -R5.reuse, R9 ;  /* 0x0000000905097221 */ /* 0x064fe20000000100 */
[----:B------:R-:W-:Y:S01]  /*0720*/  FADD R8, -R4, R8 ;  /* 0x0000000804087221 */ /* 0x000fe20000000100 */
[----:B------:R-:W-:Y:S01]  /*0730*/  FADD R10, -R6, R10 ;  /* 0x0000000a060a7221 */ /* 0x000fe20000000100 */
[----:B---3--:R-:W-:Y:S01]  /*0740*/  FADD R13, -R5, R13 ;  /* 0x0000000d050d7221 */ /* 0x008fe20000000100 */
[----:B------:R-:W-:Y:S01]  /*0750*/  FMUL R7, R9, R9 ;  /* 0x0000000909077220 */ /* 0x000fe20000400000 */
[----:B------:R-:W-:Y:S01]  /*0760*/  FADD R12, -R4, R12 ;  /* 0x0000000c040c7221 */ /* 0x000fe20000000100 */
[----:B------:R-:W-:Y:S01]  /*0770*/  FADD R14, -R6, R14 ;  /* 0x0000000e060e7221 */ /* 0x000fe20000000100 */
[----:B------:R-:W-:Y:S01]  /*0780*/  FMUL R11, R13, R13 ;  /* 0x0000000d0d0b7220 */ /* 0x000fe20000400000 */
[----:B------:R-:W-:-:S03]  /*0790*/  FFMA R7, R8, R8, R7 ;  /* 0x0000000808077223 */ /* 0x000fc60000000007 */
[----:B------:R-:W-:Y:S01]  /*07a0*/  FFMA R11, R12, R12, R11 ;  /* 0x0000000c0c0b7223 */ /* 0x000fe2000000000b */
[----:B------:R-:W-:-:S03]  /*07b0*/  FFMA R7, R10, R10, R7 ;  /* 0x0000000a0a077223 */ /* 0x000fc60000000007 */
[----:B------:R-:W-:Y:S01]  /*07c0*/  FFMA R11, R14, R14, R11 ;  /* 0x0000000e0e0b7223 */ /* 0x000fe2000000000b */
[----:B------:R-:W-:-:S03]  /*07d0*/  FADD R7, R7, 9.9999997171806853657e-10 ;  /* 0x3089705f07077421 */ /* 0x000fc60000000000 */
[----:B------:R-:W-:Y:S02]  /*07e0*/  FADD R15, R11, 9.9999997171806853657e-10 ;  /* 0x3089705f0b0f7421 */ /* 0x000fe40000000000 */
[----:B------:R-:W-:-:S03]  /*07f0*/  FSETP.GEU.AND P0, PT, |R7|, 1.175494350822287508e-38, PT ;  /* 0x008000000700780b */ /* 0x000fc60003f0e200 */
[----:B------:R-:W-:-:S10]  /*0800*/  FSETP.GEU.AND P1, PT, |R15|, 1.175494350822287508e-38, PT ;  /* 0x008000000f00780b */ /* 0x000fd40003f2e200 */
[----:B------:R-:W-:-:S03]  /*0810*/  @!P0 FMUL R7, R7, 16777216 ;  /* 0x4b80000007078820 */ /* 0x000fc60000400000 */
[----:B------:R-:W-:Y:S01]  /*0820*/  @!P1 FMUL R15, R15, 16777216 ;  /* 0x4b8000000f0f9820 */ /* 0x000fe20000400000 */
[----:B------:R-:W0:Y:S08]  /*0830*/  MUFU.RSQ R11, R7 ;  /* 0x00000007000b7308 */ /* 0x000e300000001400 */
[----:B------:R-:W1:Y:S01]  /*0840*/  MUFU.RSQ R17, R15 ;  /* 0x0000000f00117308 */ /* 0x000e620000001400 */
[----:B0-----:R-:W-:-:S04]  /*0850*/  @!P0 FMUL R11, R11, 4096 ;  /* 0x458000000b0b8820 */ /* 0x001fc80000400000 */
[----:B------:R-:W-:Y:S01]  /*0860*/  FMUL R16, R11, R11 ;  /* 0x0000000b0b107220 */ /* 0x000fe20000400000 */
[----:B-1----:R-:W-:-:S03]  /*0870*/  @!P1 FMUL R17, R17, 4096 ;  /* 0x4580000011119820 */ /* 0x002fc60000400000 */
[----:B------:R-:W-:Y:S01]  /*0880*/  FMUL R16, R11, R16 ;  /* 0x000000100b107220 */ /* 0x000fe20000400000 */
[----:B------:R-:W-:-:S03]  /*0890*/  FMUL R18, R17, R17 ;  /* 0x0000001111127220 */ /* 0x000fc60000400000 */
[-C--:B------:R-:W-:Y:S01]  /*08a0*/  FFMA R3, R8, R16.reuse, R3 ;  /* 0x0000001008037223 */ /* 0x080fe20000000003 */
[-C--:B------:R-:W-:Y:S01]  /*08b0*/  FFMA R20, R9, R16.reuse, R20 ;  /* 0x0000001009147223 */ /* 0x080fe20000000014 */
[----:B------:R-:W-:Y:S01]  /*08c0*/  FFMA R21, R10, R16, R21 ;  /* 0x000000100a157223 */ /* 0x000fe20000000015 */
[----:B------:R-:W-:-:S04]  /*08d0*/  FMUL R18, R17, R18 ;  /* 0x0000001211127220 */ /* 0x000fc80000400000 */
[-C--:B------:R-:W-:Y:S01]  /*08e0*/  FFMA R3, R12, R18.reuse, R3 ;  /* 0x000000120c037223 */ /* 0x080fe20000000003 */
[-C--:B------:R-:W-:Y:S01]  /*08f0*/  FFMA R20, R13, R18.reuse, R20 ;  /* 0x000000120d147223 */ /* 0x080fe20000000014 */
[----:B------:R-:W-:-:S07]  /*0900*/  FFMA R21, R14, R18, R21 ;  /* 0x000000120e157223 */ /* 0x000fce0000000015 */
.L_x_4:
[----:B------:R-:W-:Y:S05]  /*0910*/  BRA.U UP1, `(.L_x_3) ;  /* 0x0000000101487547 */ /* 0x000fea000b800000 */
[----:B------:R-:W-:-:S06]  /*0920*/  IMAD.WIDE.U32 R8, R2, 0x10, R22 ;  /* 0x0000001002087825 */ /* 0x000fcc00078e0016 */
[----:B------:R-:W2:Y:S02]  /*0930*/  LDG.E.128 R8, desc[UR10][R8.64] ;  /* 0x0000000a08087981 */ /* 0x000ea4000c1e1d00 */
[----:B--2--5:R-:W-:Y:S01]  /*0940*/  FADD R5, -R5, R9 ;  /* 0x0000000905057221 */ /* 0x024fe20000000100 */
[----:B------:R-:W-:Y:S01]  /*0950*/  FADD R4, -R4, R8 ;  /* 0x0000000804047221 */ /* 0x000fe20000000100 */
[----:B------:R-:W-:Y:S02]  /*0960*/  FADD R10, -R6, R10 ;  /* 0x0000000a060a7221 */ /* 0x000fe40000000100 */
[----:B------:R-:W-:-:S04]  /*0970*/  FMUL R7, R5, R5 ;  /* 0x0000000505077220 */ /* 0x000fc80000400000 */
[----:B------:R-:W-:-:S04]  /*0980*/  FFMA R7, R4, R4, R7 ;  /* 0x0000000404077223 */ /* 0x000fc80000000007 */
[----:B------:R-:W-:-:S04]  /*0990*/  FFMA R7, R10, R10, R7 ;  /* 0x0000000a0a077223 */ /* 0x000fc80000000007 */
[----:B------:R-:W-:-:S05]  /*09a0*/  FADD R7, R7, 9.9999997171806853657e-10 ;  /* 0x3089705f07077421 */ /* 0x000fca0000000000 */
[----:B------:R-:W-:-:S13]  /*09b0*/  FSETP.GEU.AND P0, PT, |R7|, 1.175494350822287508e-38, PT ;  /* 0x008000000700780b */ /* 0x000fda0003f0e200 */
[----:B------:R-:W-:-:S04]  /*09c0*/  @!P0 FMUL R7, R7, 16777216 ;  /* 0x4b80000007078820 */ /* 0x000fc80000400000 */
[----:B------:R-:W0:Y:S02]  /*09d0*/  MUFU.RSQ R2, R7 ;  /* 0x0000000700027308 */ /* 0x000e240000001400 */
[----:B0-----:R-:W-:-:S04]  /*09e0*/  @!P0 FMUL R2, R2, 4096 ;  /* 0x4580000002028820 */ /* 0x001fc80000400000 */
[----:B------:R-:W-:-:S04]  /*09f0*/  FMUL R9, R2, R2 ;  /* 0x0000000202097220 */ /* 0x000fc80000400000 */
[----:B------:R-:W-:-:S04]  /*0a00*/  FMUL R9, R2, R9 ;  /* 0x0000000902097220 */ /* 0x000fc80000400000 */
[-C--:B------:R-:W-:Y:S01]  /*0a10*/  FFMA R3, R4, R9.reuse, R3 ;  /* 0x0000000904037223 */ /* 0x080fe20000000003 */
[-C--:B------:R-:W-:Y:S01]  /*0a20*/  FFMA R20, R5, R9.reuse, R20 ;  /* 0x0000000905147223 */ /* 0x080fe20000000014 */
[----:B------:R-:W-:-:S07]  /*0a30*/  FFMA R21, R10, R9, R21 ;  /* 0x000000090a157223 */ /* 0x000fce0000000015 */
.L_x_3:
[----:B-----5:R-:W-:Y:S01]  /*0a40*/  FMUL R5, R3, 0.0010000000474974513054 ;  /* 0x3a83126f03057820 */ /* 0x020fe20000400000 */
[----:B------:R-:W-:Y:S01]  /*0a50*/  FMUL R20, R20, 0.0010000000474974513054 ;  /* 0x3a83126f14147820 */ /* 0x000fe20000400000 */
[----:B------:R-:W-:-:S07]  /*0a60*/  FMUL R21, R21, 0.0010000000474974513054 ;  /* 0x3a83126f15157820 */ /* 0x000fce0000400000 */
.L_x_0:
[----:B------:R-:W1:Y:S02]  /*0a70*/  LDC.64 R2, c[0x0][0x388] ;  /* 0x0000e200ff027b82 */ /* 0x000e640000000a00 */
[----:B-1----:R-:W-:-:S05]  /*0a80*/  IMAD.WIDE R2, R0, 0x10, R2 ;  /* 0x0000001000027825 */ /* 0x002fca00078e0202 */
[----:B0-----:R-:W2:Y:S02]  /*0a90*/  LDG.E.128 R8, desc[UR10][R2.64] ;  /* 0x0000000a02087981 */ /* 0x001ea4000c1e1d00 */
[----:B--2---:R-:W-:Y:S01]  /*0aa0*/  FADD R8, R8, R5 ;  /* 0x0000000508087221 */ /* 0x004fe20000000000 */
[----:B------:R-:W-:Y:S01]  /*0ab0*/  FADD R9, R9, R20 ;  /* 0x0000001409097221 */ /* 0x000fe20000000000 */
[----:B------:R-:W-:-:S04]  /*0ac0*/  FADD R21, R10, R21 ;  /* 0x000000150a157221 */ /* 0x000fc80000000000 */
[----:B------:R-:W-:Y:S04]  /*0ad0*/  STG.E.64 desc[UR10][R2.64], R8 ;  /* 0x0000000802007986 */ /* 0x000fe8000c101b0a */
[----:B------:R-:W-:Y:S01]  /*0ae0*/  STG.E desc[UR10][R2.64+0x8], R21 ;  /* 0x0000081502007986 */ /* 0x000fe2000c10190a */
[----:B------:R-:W-:Y:S05]  /*0af0*/  EXIT ;  /* 0x000000000000794d */ /* 0x000fea0003800000 */
.L_x_5:
[----:B------:R-:W-:-:S00]  /*0b00*/  BRA `(.L_x_5) ;  /* 0xfffffffc00fc7947 */ /* 0x000fc0000383ffff */
[----:B------:R-:W-:-:S00]  /*0b10*/  NOP ;  /* 0x0000000000007918 */ /* 0x000fc00000000000 */
        /* <DEDUP_REMOVED lines=14> */
.L_x_6:


//--------------------- .nv.shared.reserved.0     --------------------------
	.section	.nv.shared.reserved.0,"aw",@nobits
	.weak		__nv_reservedSMEM_offset_0_alias
	.size		__nv_reservedSMEM_offset_0_alias, 0, 64
	.other		__nv_reservedSMEM_offset_0_alias,@"STO_CUDA_RESERVED_SHARED STV_DEFAULT"
__nv_reservedSMEM_offset_0_alias:
	.zero		0
	.zero		64


//--------------------- .nv.constant0._Z10body_forceP6float4S0_i --------------------------
	.section	.nv.constant0._Z10body_forceP6float4S0_i,"a",@progbits
	.sectionflags	@""
	.align	4
.nv.constant0._Z10body_forceP6float4S0_i:
	.zero		916


//--------------------- SYMBOLS --------------------------

	.type		.nv.reservedSmem.offset0,@object
	.size		.nv.reservedSmem.offset0,0x4
